//
// Generated by NVIDIA NVVM Compiler
//
// Compiler Build ID: CL-36424714
// Cuda compilation tools, release 13.0, V13.0.88
// Based on NVVM 20.0.0
//

.version 9.0
.target sm_100
.address_size 64

	// .globl	_Z16vectorDotProductPfS_S_i
// _ZZ16vectorDotProductPfS_S_iE12partial_sums has been demoted
// _ZZ28vectorDotProductHierarchicalPfS_S_iE12partial_sums has been demoted
// _ZZ9vectorSumPfS_iE12partial_sums has been demoted

.visible .entry _Z16vectorDotProductPfS_S_i(
	.param .u64 .ptr .align 1 _Z16vectorDotProductPfS_S_i_param_0,
	.param .u64 .ptr .align 1 _Z16vectorDotProductPfS_S_i_param_1,
	.param .u64 .ptr .align 1 _Z16vectorDotProductPfS_S_i_param_2,
	.param .u32 _Z16vectorDotProductPfS_S_i_param_3
)
{
	.reg .pred 	%p<4>;
	.reg .b32 	%r<19>;
	.reg .b32 	%f<71>;
	.reg .b64 	%rd<12>;
	// demoted variable
	.shared .align 4 .b8 _ZZ16vectorDotProductPfS_S_iE12partial_sums[4096];
	ld.param.u64 	%rd1, [_Z16vectorDotProductPfS_S_i_param_0];
	ld.param.u64 	%rd2, [_Z16vectorDotProductPfS_S_i_param_1];
	ld.param.u64 	%rd3, [_Z16vectorDotProductPfS_S_i_param_2];
	ld.param.u32 	%r6, [_Z16vectorDotProductPfS_S_i_param_3];
	mov.u32 	%r1, %ctaid.x;
	mov.u32 	%r7, %ntid.x;
	mov.u32 	%r2, %tid.x;
	mad.lo.s32 	%r3, %r1, %r7, %r2;
	setp.ge.s32 	%p1, %r3, %r6;
	@%p1 bra 	$L__BB0_2;
	cvta.to.global.u64 	%rd4, %rd1;
	cvta.to.global.u64 	%rd5, %rd2;
	mul.wide.s32 	%rd6, %r3, 4;
	add.s64 	%rd7, %rd4, %rd6;
	ld.global.f32 	%f3, [%rd7];
	add.s64 	%rd8, %rd5, %rd6;
	ld.global.f32 	%f4, [%rd8];
	mul.f32 	%f5, %f3, %f4;
	shl.b32 	%r12, %r2, 2;
	mov.u32 	%r13, _ZZ16vectorDotProductPfS_S_iE12partial_sums;
	add.s32 	%r14, %r13, %r12;
	st.shared.f32 	[%r14], %f5;
	bra.uni 	$L__BB0_3;
$L__BB0_2:
	shl.b32 	%r8, %r2, 2;
	mov.u32 	%r9, _ZZ16vectorDotProductPfS_S_iE12partial_sums;
	add.s32 	%r10, %r9, %r8;
	mov.b32 	%r11, 0;
	st.shared.u32 	[%r10], %r11;
$L__BB0_3:
	bar.sync 	0;
	setp.ne.s32 	%p2, %r2, 0;
	@%p2 bra 	$L__BB0_7;
	mov.f32 	%f70, 0f00000000;
	mov.b32 	%r18, 64;
	mov.u32 	%r16, _ZZ16vectorDotProductPfS_S_iE12partial_sums;
$L__BB0_5:
	add.s32 	%r17, %r16, %r18;
	ld.shared.f32 	%f7, [%r17+-64];
	add.f32 	%f8, %f70, %f7;
	ld.shared.f32 	%f9, [%r17+-60];
	add.f32 	%f10, %f8, %f9;
	ld.shared.f32 	%f11, [%r17+-56];
	add.f32 	%f12, %f10, %f11;
	ld.shared.f32 	%f13, [%r17+-52];
	add.f32 	%f14, %f12, %f13;
	ld.shared.f32 	%f15, [%r17+-48];
	add.f32 	%f16, %f14, %f15;
	ld.shared.f32 	%f17, [%r17+-44];
	add.f32 	%f18, %f16, %f17;
	ld.shared.f32 	%f19, [%r17+-40];
	add.f32 	%f20, %f18, %f19;
	ld.shared.f32 	%f21, [%r17+-36];
	add.f32 	%f22, %f20, %f21;
	ld.shared.f32 	%f23, [%r17+-32];
	add.f32 	%f24, %f22, %f23;
	ld.shared.f32 	%f25, [%r17+-28];
	add.f32 	%f26, %f24, %f25;
	ld.shared.f32 	%f27, [%r17+-24];
	add.f32 	%f28, %f26, %f27;
	ld.shared.f32 	%f29, [%r17+-20];
	add.f32 	%f30, %f28, %f29;
	ld.shared.f32 	%f31, [%r17+-16];
	add.f32 	%f32, %f30, %f31;
	ld.shared.f32 	%f33, [%r17+-12];
	add.f32 	%f34, %f32, %f33;
	ld.shared.f32 	%f35, [%r17+-8];
	add.f32 	%f36, %f34, %f35;
	ld.shared.f32 	%f37, [%r17+-4];
	add.f32 	%f38, %f36, %f37;
	ld.shared.f32 	%f39, [%r17];
	add.f32 	%f40, %f38, %f39;
	ld.shared.f32 	%f41, [%r17+4];
	add.f32 	%f42, %f40, %f41;
	ld.shared.f32 	%f43, [%r17+8];
	add.f32 	%f44, %f42, %f43;
	ld.shared.f32 	%f45, [%r17+12];
	add.f32 	%f46, %f44, %f45;
	ld.shared.f32 	%f47, [%r17+16];
	add.f32 	%f48, %f46, %f47;
	ld.shared.f32 	%f49, [%r17+20];
	add.f32 	%f50, %f48, %f49;
	ld.shared.f32 	%f51, [%r17+24];
	add.f32 	%f52, %f50, %f51;
	ld.shared.f32 	%f53, [%r17+28];
	add.f32 	%f54, %f52, %f53;
	ld.shared.f32 	%f55, [%r17+32];
	add.f32 	%f56, %f54, %f55;
	ld.shared.f32 	%f57, [%r17+36];
	add.f32 	%f58, %f56, %f57;
	ld.shared.f32 	%f59, [%r17+40];
	add.f32 	%f60, %f58, %f59;
	ld.shared.f32 	%f61, [%r17+44];
	add.f32 	%f62, %f60, %f61;
	ld.shared.f32 	%f63, [%r17+48];
	add.f32 	%f64, %f62, %f63;
	ld.shared.f32 	%f65, [%r17+52];
	add.f32 	%f66, %f64, %f65;
	ld.shared.f32 	%f67, [%r17+56];
	add.f32 	%f68, %f66, %f67;
	ld.shared.f32 	%f69, [%r17+60];
	add.f32 	%f70, %f68, %f69;
	add.s32 	%r18, %r18, 128;
	setp.ne.s32 	%p3, %r18, 4160;
	@%p3 bra 	$L__BB0_5;
	cvta.to.global.u64 	%rd9, %rd3;
	mul.wide.u32 	%rd10, %r1, 4;
	add.s64 	%rd11, %rd9, %rd10;
	st.global.f32 	[%rd11], %f70;
$L__BB0_7:
	ret;

}
	// .globl	_Z28vectorDotProductHierarchicalPfS_S_i
.visible .entry _Z28vectorDotProductHierarchicalPfS_S_i(
	.param .u64 .ptr .align 1 _Z28vectorDotProductHierarchicalPfS_S_i_param_0,
	.param .u64 .ptr .align 1 _Z28vectorDotProductHierarchicalPfS_S_i_param_1,
	.param .u64 .ptr .align 1 _Z28vectorDotProductHierarchicalPfS_S_i_param_2,
	.param .u32 _Z28vectorDotProductHierarchicalPfS_S_i_param_3
)
{
	.reg .pred 	%p<7>;
	.reg .b32 	%r<19>;
	.reg .b32 	%f<14>;
	.reg .b64 	%rd<12>;
	// demoted variable
	.shared .align 4 .b8 _ZZ28vectorDotProductHierarchicalPfS_S_iE12partial_sums[4096];
	ld.param.u64 	%rd3, [_Z28vectorDotProductHierarchicalPfS_S_i_param_0];
	ld.param.u64 	%rd4, [_Z28vectorDotProductHierarchicalPfS_S_i_param_1];
	ld.param.u64 	%rd5, [_Z28vectorDotProductHierarchicalPfS_S_i_param_2];
	ld.param.u32 	%r11, [_Z28vectorDotProductHierarchicalPfS_S_i_param_3];
	mov.u32 	%r1, %ctaid.x;
	mov.u32 	%r18, %ntid.x;
	mov.u32 	%r3, %tid.x;
	mad.lo.s32 	%r17, %r1, %r18, %r3;
	setp.ge.s32 	%p1, %r17, %r11;
	mov.f32 	%f13, 0f00000000;
	@%p1 bra 	$L__BB1_3;
	mov.u32 	%r12, %nctaid.x;
	mul.lo.s32 	%r5, %r12, %r18;
	cvta.to.global.u64 	%rd1, %rd3;
	cvta.to.global.u64 	%rd2, %rd4;
	mov.f32 	%f13, 0f00000000;
$L__BB1_2:
	mul.wide.s32 	%rd6, %r17, 4;
	add.s64 	%rd7, %rd1, %rd6;
	ld.global.f32 	%f6, [%rd7];
	add.s64 	%rd8, %rd2, %rd6;
	ld.global.f32 	%f7, [%rd8];
	fma.rn.f32 	%f13, %f6, %f7, %f13;
	add.s32 	%r17, %r17, %r5;
	setp.lt.s32 	%p2, %r17, %r11;
	@%p2 bra 	$L__BB1_2;
$L__BB1_3:
	shl.b32 	%r13, %r3, 2;
	mov.u32 	%r14, _ZZ28vectorDotProductHierarchicalPfS_S_iE12partial_sums;
	add.s32 	%r8, %r14, %r13;
	st.shared.f32 	[%r8], %f13;
	bar.sync 	0;
	setp.lt.u32 	%p3, %r18, 2;
	@%p3 bra 	$L__BB1_7;
$L__BB1_4:
	shr.u32 	%r10, %r18, 1;
	setp.ge.u32 	%p4, %r3, %r10;
	@%p4 bra 	$L__BB1_6;
	shl.b32 	%r15, %r10, 2;
	add.s32 	%r16, %r8, %r15;
	ld.shared.f32 	%f8, [%r16];
	ld.shared.f32 	%f9, [%r8];
	add.f32 	%f10, %f8, %f9;
	st.shared.f32 	[%r8], %f10;
$L__BB1_6:
	bar.sync 	0;
	setp.gt.u32 	%p5, %r18, 3;
	mov.u32 	%r18, %r10;
	@%p5 bra 	$L__BB1_4;
$L__BB1_7:
	setp.ne.s32 	%p6, %r3, 0;
	@%p6 bra 	$L__BB1_9;
	ld.shared.f32 	%f11, [_ZZ28vectorDotProductHierarchicalPfS_S_iE12partial_sums];
	cvta.to.global.u64 	%rd9, %rd5;
	mul.wide.u32 	%rd10, %r1, 4;
	add.s64 	%rd11, %rd9, %rd10;
	st.global.f32 	[%rd11], %f11;
$L__BB1_9:
	ret;

}
	// .globl	_Z9vectorSumPfS_i
.visible .entry _Z9vectorSumPfS_i(
	.param .u64 .ptr .align 1 _Z9vectorSumPfS_i_param_0,
	.param .u64 .ptr .align 1 _Z9vectorSumPfS_i_param_1,
	.param .u32 _Z9vectorSumPfS_i_param_2
)
{
	.reg .pred 	%p<4>;
	.reg .b32 	%r<19>;
	.reg .b32 	%f<69>;
	.reg .b64 	%rd<9>;
	// demoted variable
	.shared .align 4 .b8 _ZZ9vectorSumPfS_iE12partial_sums[4096];
	ld.param.u64 	%rd1, [_Z9vectorSumPfS_i_param_0];
	ld.param.u64 	%rd2, [_Z9vectorSumPfS_i_param_1];
	ld.param.u32 	%r6, [_Z9vectorSumPfS_i_param_2];
	mov.u32 	%r1, %ctaid.x;
	mov.u32 	%r7, %ntid.x;
	mov.u32 	%r2, %tid.x;
	mad.lo.s32 	%r3, %r1, %r7, %r2;
	setp.ge.s32 	%p1, %r3, %r6;
	@%p1 bra 	$L__BB2_2;
	cvta.to.global.u64 	%rd3, %rd1;
	mul.wide.s32 	%rd4, %r3, 4;
	add.s64 	%rd5, %rd3, %rd4;
	ld.global.f32 	%f3, [%rd5];
	shl.b32 	%r12, %r2, 2;
	mov.u32 	%r13, _ZZ9vectorSumPfS_iE12partial_sums;
	add.s32 	%r14, %r13, %r12;
	st.shared.f32 	[%r14], %f3;
	bra.uni 	$L__BB2_3;
$L__BB2_2:
	shl.b32 	%r8, %r2, 2;
	mov.u32 	%r9, _ZZ9vectorSumPfS_iE12partial_sums;
	add.s32 	%r10, %r9, %r8;
	mov.b32 	%r11, 0;
	st.shared.u32 	[%r10], %r11;
$L__BB2_3:
	bar.sync 	0;
	setp.ne.s32 	%p2, %r2, 0;
	@%p2 bra 	$L__BB2_7;
	mov.f32 	%f68, 0f00000000;
	mov.b32 	%r18, 64;
	mov.u32 	%r16, _ZZ9vectorSumPfS_iE12partial_sums;
$L__BB2_5:
	add.s32 	%r17, %r16, %r18;
	ld.shared.f32 	%f5, [%r17+-64];
	add.f32 	%f6, %f68, %f5;
	ld.shared.f32 	%f7, [%r17+-60];
	add.f32 	%f8, %f6, %f7;
	ld.shared.f32 	%f9, [%r17+-56];
	add.f32 	%f10, %f8, %f9;
	ld.shared.f32 	%f11, [%r17+-52];
	add.f32 	%f12, %f10, %f11;
	ld.shared.f32 	%f13, [%r17+-48];
	add.f32 	%f14, %f12, %f13;
	ld.shared.f32 	%f15, [%r17+-44];
	add.f32 	%f16, %f14, %f15;
	ld.shared.f32 	%f17, [%r17+-40];
	add.f32 	%f18, %f16, %f17;
	ld.shared.f32 	%f19, [%r17+-36];
	add.f32 	%f20, %f18, %f19;
	ld.shared.f32 	%f21, [%r17+-32];
	add.f32 	%f22, %f20, %f21;
	ld.shared.f32 	%f23, [%r17+-28];
	add.f32 	%f24, %f22, %f23;
	ld.shared.f32 	%f25, [%r17+-24];
	add.f32 	%f26, %f24, %f25;
	ld.shared.f32 	%f27, [%r17+-20];
	add.f32 	%f28, %f26, %f27;
	ld.shared.f32 	%f29, [%r17+-16];
	add.f32 	%f30, %f28, %f29;
	ld.shared.f32 	%f31, [%r17+-12];
	add.f32 	%f32, %f30, %f31;
	ld.shared.f32 	%f33, [%r17+-8];
	add.f32 	%f34, %f32, %f33;
	ld.shared.f32 	%f35, [%r17+-4];
	add.f32 	%f36, %f34, %f35;
	ld.shared.f32 	%f37, [%r17];
	add.f32 	%f38, %f36, %f37;
	ld.shared.f32 	%f39, [%r17+4];
	add.f32 	%f40, %f38, %f39;
	ld.shared.f32 	%f41, [%r17+8];
	add.f32 	%f42, %f40, %f41;
	ld.shared.f32 	%f43, [%r17+12];
	add.f32 	%f44, %f42, %f43;
	ld.shared.f32 	%f45, [%r17+16];
	add.f32 	%f46, %f44, %f45;
	ld.shared.f32 	%f47, [%r17+20];
	add.f32 	%f48, %f46, %f47;
	ld.shared.f32 	%f49, [%r17+24];
	add.f32 	%f50, %f48, %f49;
	ld.shared.f32 	%f51, [%r17+28];
	add.f32 	%f52, %f50, %f51;
	ld.shared.f32 	%f53, [%r17+32];
	add.f32 	%f54, %f52, %f53;
	ld.shared.f32 	%f55, [%r17+36];
	add.f32 	%f56, %f54, %f55;
	ld.shared.f32 	%f57, [%r17+40];
	add.f32 	%f58, %f56, %f57;
	ld.shared.f32 	%f59, [%r17+44];
	add.f32 	%f60, %f58, %f59;
	ld.shared.f32 	%f61, [%r17+48];
	add.f32 	%f62, %f60, %f61;
	ld.shared.f32 	%f63, [%r17+52];
	add.f32 	%f64, %f62, %f63;
	ld.shared.f32 	%f65, [%r17+56];
	add.f32 	%f66, %f64, %f65;
	ld.shared.f32 	%f67, [%r17+60];
	add.f32 	%f68, %f66, %f67;
	add.s32 	%r18, %r18, 128;
	setp.ne.s32 	%p3, %r18, 4160;
	@%p3 bra 	$L__BB2_5;
	cvta.to.global.u64 	%rd6, %rd2;
	mul.wide.u32 	%rd7, %r1, 4;
	add.s64 	%rd8, %rd6, %rd7;
	st.global.f32 	[%rd8], %f68;
$L__BB2_7:
	ret;

}


// ===== COMPILED SASS (sm_100) =====

	.target	sm_100

	.elftype	@"ET_EXEC"


//--------------------- .note.nv.tkinfo           --------------------------
	.section	.note.nv.tkinfo,"",@"SHT_NOTE"
	.sectionflags	@"SHF_NOTE_NV_TKINFO"
	.tkinfo
        /*0018*/ 	.word	0x00000002
        /*0030*/ 	.string	""
        /*0030*/ 	.string	"ptxas"
        /*0030*/ 	.string	"Cuda compilation tools, release 13.0, V13.0.88"
        /*0030*/ 	.string	"Build cuda_13.0.r13.0/compiler.36424714_0"
        /*0030*/ 	.string	"-arch sm_100 -m 64 "



//--------------------- .note.nv.cuinfo           --------------------------
	.section	.note.nv.cuinfo,"",@"SHT_NOTE"
	.sectionflags	@"SHF_NOTE_NV_CUINFO"
        /*0018*/ 	.short	0x0002
        /*001a*/ 	.short	0x0064
        /*001c*/ 	.short	0x0082
	.zero		2


//--------------------- .nv.info                  --------------------------
	.section	.nv.info,"",@"SHT_CUDA_INFO"
	.align	4


	//----- nvinfo : EIATTR_REGCOUNT
	.align		4
        /*0000*/ 	.byte	0x04, 0x2f
        /*0002*/ 	.short	(.L_1 - .L_0)
	.align		4
.L_0:
        /*0004*/ 	.word	index@(_Z16vectorDotProductPfS_S_i)
        /*0008*/ 	.word	0x00000016


	//----- nvinfo : EIATTR_FRAME_SIZE
	.align		4
.L_1:
        /*000c*/ 	.byte	0x04, 0x11
        /*000e*/ 	.short	(.L_3 - .L_2)
	.align		4
.L_2:
        /*0010*/ 	.word	index@(_Z16vectorDotProductPfS_S_i)
        /*0014*/ 	.word	0x00000000


	//----- nvinfo : EIATTR_REGCOUNT
	.align		4
.L_3:
        /*0018*/ 	.byte	0x04, 0x2f
        /*001a*/ 	.short	(.L_5 - .L_4)
	.align		4
.L_4:
        /*001c*/ 	.word	index@(_Z28vectorDotProductHierarchicalPfS_S_i)
        /*0020*/ 	.word	0x00000012


	//----- nvinfo : EIATTR_FRAME_SIZE
	.align		4
.L_5:
        /*0024*/ 	.byte	0x04, 0x11
        /*0026*/ 	.short	(.L_7 - .L_6)
	.align		4
.L_6:
        /*0028*/ 	.word	index@(_Z28vectorDotProductHierarchicalPfS_S_i)
        /*002c*/ 	.word	0x00000000


	//----- nvinfo : EIATTR_REGCOUNT
	.align		4
.L_7:
        /*0030*/ 	.byte	0x04, 0x2f
        /*0032*/ 	.short	(.L_9 - .L_8)
	.align		4
.L_8:
        /*0034*/ 	.word	index@(_Z9vectorSumPfS_i)
        /*0038*/ 	.word	0x00000016


	//----- nvinfo : EIATTR_FRAME_SIZE
	.align		4
.L_9:
        /*003c*/ 	.byte	0x04, 0x11
        /*003e*/ 	.short	(.L_11 - .L_10)
	.align		4
.L_10:
        /*0040*/ 	.word	index@(_Z9vectorSumPfS_i)
        /*0044*/ 	.word	0x00000000


	//----- nvinfo : EIATTR_MIN_STACK_SIZE
	.align		4
.L_11:
        /*0048*/ 	.byte	0x04, 0x12
        /*004a*/ 	.short	(.L_13 - .L_12)
	.align		4
.L_12:
        /*004c*/ 	.word	index@(_Z9vectorSumPfS_i)
        /*0050*/ 	.word	0x00000000


	//----- nvinfo : EIATTR_MIN_STACK_SIZE
	.align		4
.L_13:
        /*0054*/ 	.byte	0x04, 0x12
        /*0056*/ 	.short	(.L_15 - .L_14)
	.align		4
.L_14:
        /*0058*/ 	.word	index@(_Z28vectorDotProductHierarchicalPfS_S_i)
        /*005c*/ 	.word	0x00000000


	//----- nvinfo : EIATTR_MIN_STACK_SIZE
	.align		4
.L_15:
        /*0060*/ 	.byte	0x04, 0x12
        /*0062*/ 	.short	(.L_17 - .L_16)
	.align		4
.L_16:
        /*0064*/ 	.word	index@(_Z16vectorDotProductPfS_S_i)
        /*0068*/ 	.word	0x00000000
.L_17:


//--------------------- .nv.compat                --------------------------
	.section	.nv.compat,"",@"SHT_CUDA_COMPAT_INFO"
	.align	4
        /*0000*/ 	.byte	0x02, 0x09, 0x00, 0x00, 0x02, 0x02, 0x01, 0x00, 0x02, 0x05, 0x05, 0x00, 0x03, 0x07, 0x01, 0x01
        /*0010*/ 	.byte	0x02, 0x03, 0x00, 0x00, 0x02, 0x06, 0x01, 0x00, 0x04, 0x0b, 0x08, 0x00, 0x09, 0x00, 0x00, 0x00
        /*0020*/ 	.byte	0x00, 0x00, 0x00, 0x00


//--------------------- .nv.info._Z9vectorSumPfS_i --------------------------
	.section	.nv.info._Z9vectorSumPfS_i,"",@"SHT_CUDA_INFO"
	.sectionflags	@""
	.align	4


	//----- nvinfo : EIATTR_CUDA_API_VERSION
	.align		4
        /*0000*/ 	.byte	0x04, 0x37
        /*0002*/ 	.short	(.L_19 - .L_18)
.L_18:
        /*0004*/ 	.word	0x00000082


	//----- nvinfo : EIATTR_KPARAM_INFO
	.align		4
.L_19:
        /*0008*/ 	.byte	0x04, 0x17
        /*000a*/ 	.short	(.L_21 - .L_20)
.L_20:
        /*000c*/ 	.word	0x00000000
        /*0010*/ 	.short	0x0002
        /*0012*/ 	.short	0x0010
        /*0014*/ 	.byte	0x00, 0xf0, 0x11, 0x00


	//----- nvinfo : EIATTR_KPARAM_INFO
	.align		4
.L_21:
        /*0018*/ 	.byte	0x04, 0x17
        /*001a*/ 	.short	(.L_23 - .L_22)
.L_22:
        /*001c*/ 	.word	0x00000000
        /*0020*/ 	.short	0x0001
        /*0022*/ 	.short	0x0008
        /*0024*/ 	.byte	0x00, 0xf5, 0x21, 0x00


	//----- nvinfo : EIATTR_KPARAM_INFO
	.align		4
.L_23:
        /*0028*/ 	.byte	0x04, 0x17
        /*002a*/ 	.short	(.L_25 - .L_24)
.L_24:
        /*002c*/ 	.word	0x00000000
        /*0030*/ 	.short	0x0000
        /*0032*/ 	.short	0x0000
        /*0034*/ 	.byte	0x00, 0xf5, 0x21, 0x00


	//----- nvinfo : EIATTR_SPARSE_MMA_MASK
	.align		4
.L_25:
        /*0038*/ 	.byte	0x03, 0x50
        /*003a*/ 	.short	0x0000


	//----- nvinfo : EIATTR_MAXREG_COUNT
	.align		4
        /*003c*/ 	.byte	0x03, 0x1b
        /*003e*/ 	.short	0x00ff


	//----- nvinfo : EIATTR_NUM_BARRIERS
	.align		4
        /*0040*/ 	.byte	0x02, 0x4c
        /*0042*/ 	.byte	0x01
	.zero		1


	//----- nvinfo : EIATTR_MERCURY_ISA_VERSION
	.align		4
        /*0044*/ 	.byte	0x03, 0x5f
        /*0046*/ 	.short	0x0101


	//----- nvinfo : EIATTR_VRC_CTA_INIT_COUNT
	.align		4
        /*0048*/ 	.byte	0x02, 0x4a
	.zero		1
	.zero		1


	//----- nvinfo : EIATTR_EXIT_INSTR_OFFSETS
	.align		4
        /*004c*/ 	.byte	0x04, 0x1c
        /*004e*/ 	.short	(.L_27 - .L_26)


	//   ....[0]....
.L_26:
        /*0050*/ 	.word	0x000001d0


	//   ....[1]....
        /*0054*/ 	.word	0x000004e0


	//----- nvinfo : EIATTR_CRS_STACK_SIZE
	.align		4
.L_27:
        /*0058*/ 	.byte	0x04, 0x1e
        /*005a*/ 	.short	(.L_29 - .L_28)
.L_28:
        /*005c*/ 	.word	0x00000000


	//----- nvinfo : EIATTR_CBANK_PARAM_SIZE
	.align		4
.L_29:
        /*0060*/ 	.byte	0x03, 0x19
        /*0062*/ 	.short	0x0014


	//----- nvinfo : EIATTR_PARAM_CBANK
	.align		4
        /*0064*/ 	.byte	0x04, 0x0a
        /*0066*/ 	.short	(.L_31 - .L_30)
	.align		4
.L_30:
        /*0068*/ 	.word	index@(.nv.constant0._Z9vectorSumPfS_i)
        /*006c*/ 	.short	0x0380
        /*006e*/ 	.short	0x0014


	//----- nvinfo : EIATTR_SW_WAR
	.align		4
.L_31:
        /*0070*/ 	.byte	0x04, 0x36
        /*0072*/ 	.short	(.L_33 - .L_32)
.L_32:
        /*0074*/ 	.word	0x00000008
.L_33:


//--------------------- .nv.info._Z28vectorDotProductHierarchicalPfS_S_i --------------------------
	.section	.nv.info._Z28vectorDotProductHierarchicalPfS_S_i,"",@"SHT_CUDA_INFO"
	.sectionflags	@""
	.align	4


	//----- nvinfo : EIATTR_CUDA_API_VERSION
	.align		4
        /*0000*/ 	.byte	0x04, 0x37
        /*0002*/ 	.short	(.L_35 - .L_34)
.L_34:
        /*0004*/ 	.word	0x00000082


	//----- nvinfo : EIATTR_KPARAM_INFO
	.align		4
.L_35:
        /*0008*/ 	.byte	0x04, 0x17
        /*000a*/ 	.short	(.L_37 - .L_36)
.L_36:
        /*000c*/ 	.word	0x00000000
        /*0010*/ 	.short	0x0003
        /*0012*/ 	.short	0x0018
        /*0014*/ 	.byte	0x00, 0xf0, 0x11, 0x00


	//----- nvinfo : EIATTR_KPARAM_INFO
	.align		4
.L_37:
        /*0018*/ 	.byte	0x04, 0x17
        /*001a*/ 	.short	(.L_39 - .L_38)
.L_38:
        /*001c*/ 	.word	0x00000000
        /*0020*/ 	.short	0x0002
        /*0022*/ 	.short	0x0010
        /*0024*/ 	.byte	0x00, 0xf5, 0x21, 0x00


	//----- nvinfo : EIATTR_KPARAM_INFO
	.align		4
.L_39:
        /*0028*/ 	.byte	0x04, 0x17
        /*002a*/ 	.short	(.L_41 - .L_40)
.L_40:
        /*002c*/ 	.word	0x00000000
        /*0030*/ 	.short	0x0001
        /*0032*/ 	.short	0x0008
        /*0034*/ 	.byte	0x00, 0xf5, 0x21, 0x00


	//----- nvinfo : EIATTR_KPARAM_INFO
	.align		4
.L_41:
        /*0038*/ 	.byte	0x04, 0x17
        /*003a*/ 	.short	(.L_43 - .L_42)
.L_42:
        /*003c*/ 	.word	0x00000000
        /*0040*/ 	.short	0x0000
        /*0042*/ 	.short	0x0000
        /*0044*/ 	.byte	0x00, 0xf5, 0x21, 0x00


	//----- nvinfo : EIATTR_SPARSE_MMA_MASK
	.align		4
.L_43:
        /*0048*/ 	.byte	0x03, 0x50
        /*004a*/ 	.short	0x0000


	//----- nvinfo : EIATTR_MAXREG_COUNT
	.align		4
        /*004c*/ 	.byte	0x03, 0x1b
        /*004e*/ 	.short	0x00ff


	//----- nvinfo : EIATTR_NUM_BARRIERS
	.align		4
        /*0050*/ 	.byte	0x02, 0x4c
        /*0052*/ 	.byte	0x01
	.zero		1


	//----- nvinfo : EIATTR_MERCURY_ISA_VERSION
	.align		4
        /*0054*/ 	.byte	0x03, 0x5f
        /*0056*/ 	.short	0x0101


	//----- nvinfo : EIATTR_VRC_CTA_INIT_COUNT
	.align		4
        /*0058*/ 	.byte	0x02, 0x4a
	.zero		1
	.zero		1


	//----- nvinfo : EIATTR_EXIT_INSTR_OFFSETS
	.align		4
        /*005c*/ 	.byte	0x04, 0x1c
        /*005e*/ 	.short	(.L_45 - .L_44)


	//   ....[0]....
.L_44:
        /*0060*/ 	.word	0x000002e0


	//   ....[1]....
        /*0064*/ 	.word	0x00000360


	//----- nvinfo : EIATTR_CRS_STACK_SIZE
	.align		4
.L_45:
        /*0068*/ 	.byte	0x04, 0x1e
        /*006a*/ 	.short	(.L_47 - .L_46)
.L_46:
        /*006c*/ 	.word	0x00000000


	//----- nvinfo : EIATTR_CBANK_PARAM_SIZE
	.align		4
.L_47:
        /*0070*/ 	.byte	0x03, 0x19
        /*0072*/ 	.short	0x001c


	//----- nvinfo : EIATTR_PARAM_CBANK
	.align		4
        /*0074*/ 	.byte	0x04, 0x0a
        /*0076*/ 	.short	(.L_49 - .L_48)
	.align		4
.L_48:
        /*0078*/ 	.word	index@(.nv.constant0._Z28vectorDotProductHierarchicalPfS_S_i)
        /*007c*/ 	.short	0x0380
        /*007e*/ 	.short	0x001c


	//----- nvinfo : EIATTR_SW_WAR
	.align		4
.L_49:
        /*0080*/ 	.byte	0x04, 0x36
        /*0082*/ 	.short	(.L_51 - .L_50)
.L_50:
        /*0084*/ 	.word	0x00000008
.L_51:


//--------------------- .nv.info._Z16vectorDotProductPfS_S_i --------------------------
	.section	.nv.info._Z16vectorDotProductPfS_S_i,"",@"SHT_CUDA_INFO"
	.sectionflags	@""
	.align	4


	//----- nvinfo : EIATTR_CUDA_API_VERSION
	.align		4
        /*0000*/ 	.byte	0x04, 0x37
        /*0002*/ 	.short	(.L_53 - .L_52)
.L_52:
        /*0004*/ 	.word	0x00000082


	//----- nvinfo : EIATTR_KPARAM_INFO
	.align		4
.L_53:
        /*0008*/ 	.byte	0x04, 0x17
        /*000a*/ 	.short	(.L_55 - .L_54)
.L_54:
        /*000c*/ 	.word	0x00000000
        /*0010*/ 	.short	0x0003
        /*0012*/ 	.short	0x0018
        /*0014*/ 	.byte	0x00, 0xf0, 0x11, 0x00


	//----- nvinfo : EIATTR_KPARAM_INFO
	.align		4
.L_55:
        /*0018*/ 	.byte	0x04, 0x17
        /*001a*/ 	.short	(.L_57 - .L_56)
.L_56:
        /*001c*/ 	.word	0x00000000
        /*0020*/ 	.short	0x0002
        /*0022*/ 	.short	0x0010
        /*0024*/ 	.byte	0x00, 0xf5, 0x21, 0x00


	//----- nvinfo : EIATTR_KPARAM_INFO
	.align		4
.L_57:
        /*0028*/ 	.byte	0x04, 0x17
        /*002a*/ 	.short	(.L_59 - .L_58)
.L_58:
        /*002c*/ 	.word	0x00000000
        /*0030*/ 	.short	0x0001
        /*0032*/ 	.short	0x0008
        /*0034*/ 	.byte	0x00, 0xf5, 0x21, 0x00


	//----- nvinfo : EIATTR_KPARAM_INFO
	.align		4
.L_59:
        /*0038*/ 	.byte	0x04, 0x17
        /*003a*/ 	.short	(.L_61 - .L_60)
.L_60:
        /*003c*/ 	.word	0x00000000
        /*0040*/ 	.short	0x0000
        /*0042*/ 	.short	0x0000
        /*0044*/ 	.byte	0x00, 0xf5, 0x21, 0x00


	//----- nvinfo : EIATTR_SPARSE_MMA_MASK
	.align		4
.L_61:
        /*0048*/ 	.byte	0x03, 0x50
        /*004a*/ 	.short	0x0000


	//----- nvinfo : EIATTR_MAXREG_COUNT
	.align		4
        /*004c*/ 	.byte	0x03, 0x1b
        /*004e*/ 	.short	0x00ff


	//----- nvinfo : EIATTR_NUM_BARRIERS
	.align		4
        /*0050*/ 	.byte	0x02, 0x4c
        /*0052*/ 	.byte	0x01
	.zero		1


	//----- nvinfo : EIATTR_MERCURY_ISA_VERSION
	.align		4
        /*0054*/ 	.byte	0x03, 0x5f
        /*0056*/ 	.short	0x0101


	//----- nvinfo : EIATTR_VRC_CTA_INIT_COUNT
	.align		4
        /*0058*/ 	.byte	0x02, 0x4a
	.zero		1
	.zero		1


	//----- nvinfo : EIATTR_EXIT_INSTR_OFFSETS
	.align		4
        /*005c*/ 	.byte	0x04, 0x1c
        /*005e*/ 	.short	(.L_63 - .L_62)


	//   ....[0]....
.L_62:
        /*0060*/ 	.word	0x00000210


	//   ....[1]....
        /*0064*/ 	.word	0x00000520


	//----- nvinfo : EIATTR_CRS_STACK_SIZE
	.align		4
.L_63:
        /*0068*/ 	.byte	0x04, 0x1e
        /*006a*/ 	.short	(.L_65 - .L_64)
.L_64:
        /*006c*/ 	.word	0x00000000


	//----- nvinfo : EIATTR_CBANK_PARAM_SIZE
	.align		4
.L_65:
        /*0070*/ 	.byte	0x03, 0x19
        /*0072*/ 	.short	0x001c


	//----- nvinfo : EIATTR_PARAM_CBANK
	.align		4
        /*0074*/ 	.byte	0x04, 0x0a
        /*0076*/ 	.short	(.L_67 - .L_66)
	.align		4
.L_66:
        /*0078*/ 	.word	index@(.nv.constant0._Z16vectorDotProductPfS_S_i)
        /*007c*/ 	.short	0x0380
        /*007e*/ 	.short	0x001c


	//----- nvinfo : EIATTR_SW_WAR
	.align		4
.L_67:
        /*0080*/ 	.byte	0x04, 0x36
        /*0082*/ 	.short	(.L_69 - .L_68)
.L_68:
        /*0084*/ 	.word	0x00000008
.L_69:


//--------------------- .nv.callgraph             --------------------------
	.section	.nv.callgraph,"",@"SHT_CUDA_CALLGRAPH"
	.align	4
	.sectionentsize	8
	.align		4
        /*0000*/ 	.word	0x00000000
	.align		4
        /*0004*/ 	.word	0xffffffff
	.align		4
        /*0008*/ 	.word	0x00000000
	.align		4
        /*000c*/ 	.word	0xfffffffe
	.align		4
        /*0010*/ 	.word	0x00000000
	.align		4
        /*0014*/ 	.word	0xfffffffd
	.align		4
        /*0018*/ 	.word	0x00000000
	.align		4
        /*001c*/ 	.word	0xfffffffc


//--------------------- .text._Z9vectorSumPfS_i   --------------------------
	.section	.text._Z9vectorSumPfS_i,"ax",@progbits
	.align	128
        .global         _Z9vectorSumPfS_i
        .type           _Z9vectorSumPfS_i,@function
        .size           _Z9vectorSumPfS_i,(.L_x_16 - _Z9vectorSumPfS_i)
        .other          _Z9vectorSumPfS_i,@"STO_CUDA_ENTRY STV_DEFAULT"
_Z9vectorSumPfS_i:
.text._Z9vectorSumPfS_i:
[----:B------:R-:W-:Y:S01]  /*0000*/  LDC R1, c[0x0][0x37c] ;  /* 0x0000df00ff017b82 */ /* 0x000fe20000000800 */
[----:B------:R-:W0:Y:S01]  /*0010*/  S2R R0, SR_CTAID.X ;  /* 0x0000000000007919 */ /* 0x000e220000002500 */
[----:B------:R-:W0:Y:S01]  /*0020*/  LDCU UR4, c[0x0][0x360] ;  /* 0x00006c00ff0477ac */ /* 0x000e220008000800 */
[----:B------:R-:W-:Y:S01]  /*0030*/  BSSY.RECONVERGENT B0, `(.L_x_0) ;  /* 0x0000017000007945 */ /* 0x000fe20003800200 */
[----:B------:R-:W0:Y:S01]  /*0040*/  S2R R7, SR_TID.X ;  /* 0x0000000000077919 */ /* 0x000e220000002100 */
[----:B------:R-:W1:Y:S01]  /*0050*/  LDCU UR5, c[0x0][0x390] ;  /* 0x00007200ff0577ac */ /* 0x000e620008000800 */
[----:B------:R-:W2:Y:S01]  /*0060*/  LDCU.64 UR6, c[0x0][0x358] ;  /* 0x00006b00ff0677ac */ /* 0x000ea20008000a00 */
[----:B0-----:R-:W-:-:S05]  /*0070*/  IMAD R3, R0, UR4, R7 ;  /* 0x0000000400037c24 */ /* 0x001fca000f8e0207 */
[----:B-1----:R-:W-:-:S13]  /*0080*/  ISETP.GE.AND P0, PT, R3, UR5, PT ;  /* 0x0000000503007c0c */ /* 0x002fda000bf06270 */
[----:B--2---:R-:W-:Y:S05]  /*0090*/  @P0 BRA `(.L_x_1) ;  /* 0x0000000000280947 */ /* 0x004fea0003800000 */
[----:B------:R-:W0:Y:S02]  /*00a0*/  LDC.64 R4, c[0x0][0x380] ;  /* 0x0000e000ff047b82 */ /* 0x000e240000000a00 */
[----:B0-----:R-:W-:-:S06]  /*00b0*/  IMAD.WIDE R4, R3, 0x4, R4 ;  /* 0x0000000403047825 */ /* 0x001fcc00078e0204 */
[----:B------:R-:W2:Y:S01]  /*00c0*/  LDG.E R4, desc[UR6][R4.64] ;  /* 0x0000000604047981 */ /* 0x000ea2000c1e1900 */
[----:B------:R-:W0:Y:S01]  /*00d0*/  S2UR UR5, SR_CgaCtaId ;  /* 0x00000000000579c3 */ /* 0x000e220000008800 */
[----:B------:R-:W-:Y:S02]  /*00e0*/  UMOV UR4, 0x400 ;  /* 0x0000040000047882 */ /* 0x000fe40000000000 */
[----:B0-----:R-:W-:-:S06]  /*00f0*/  ULEA UR4, UR5, UR4, 0x18 ;  /* 0x0000000405047291 */ /* 0x001fcc000f8ec0ff */
[----:B------:R-:W-:-:S04]  /*0100*/  MOV R2, UR4 ;  /* 0x0000000400027c02 */ /* 0x000fc80008000f00 */
[----:B------:R-:W-:-:S05]  /*0110*/  LEA R3, R7, R2, 0x2 ;  /* 0x0000000207037211 */ /* 0x000fca00078e10ff */
[----:B--2---:R1:W-:Y:S01]  /*0120*/  STS [R3], R4 ;  /* 0x0000000403007388 */ /* 0x0043e20000000800 */
[----:B------:R-:W-:Y:S05]  /*0130*/  BRA `(.L_x_2) ;  /* 0x0000000000187947 */ /* 0x000fea0003800000 */
.L_x_1:
[----:B------:R-:W0:Y:S01]  /*0140*/  S2UR UR5, SR_CgaCtaId ;  /* 0x00000000000579c3 */ /* 0x000e220000008800 */
[----:B------:R-:W-:Y:S02]  /*0150*/  UMOV UR4, 0x400 ;  /* 0x0000040000047882 */ /* 0x000fe40000000000 */
[----:B0-----:R-:W-:-:S06]  /*0160*/  ULEA UR4, UR5, UR4, 0x18 ;  /* 0x0000000405047291 */ /* 0x001fcc000f8ec0ff */
[----:B------:R-:W-:-:S04]  /*0170*/  MOV R2, UR4 ;  /* 0x0000000400027c02 */ /* 0x000fc80008000f00 */
[----:B------:R-:W-:-:S05]  /*0180*/  LEA R3, R7, R2, 0x2 ;  /* 0x0000000207037211 */ /* 0x000fca00078e10ff */
[----:B------:R0:W-:Y:S02]  /*0190*/  STS [R3], RZ ;  /* 0x000000ff03007388 */ /* 0x0001e40000000800 */
.L_x_2:
[----:B------:R-:W-:Y:S05]  /*01a0*/  BSYNC.RECONVERGENT B0 ;  /* 0x0000000000007941 */ /* 0x000fea0003800200 */
.L_x_0:
[----:B------:R-:W-:Y:S01]  /*01b0*/  BAR.SYNC.DEFER_BLOCKING 0x0 ;  /* 0x0000000000007b1d */ /* 0x000fe20000010000 */
[----:B------:R-:W-:-:S13]  /*01c0*/  ISETP.NE.AND P0, PT, R7, RZ, PT ;  /* 0x000000ff0700720c */ /* 0x000fda0003f05270 */
[----:B------:R-:W-:Y:S05]  /*01d0*/  @P0 EXIT ;  /* 0x000000000000094d */ /* 0x000fea0003800000 */
[----:B------:R-:W-:Y:S01]  /*01e0*/  HFMA2 R15, -RZ, RZ, 0, 0 ;  /* 0x00000000ff0f7431 */ /* 0x000fe200000001ff */
[----:B------:R-:W-:-:S06]  /*01f0*/  UMOV UR4, 0x40 ;  /* 0x0000004000047882 */ /* 0x000fcc0000000000 */
.L_x_3:
[----:B-1----:R-:W1:Y:S04]  /*0200*/  LDS.128 R4, [R2+UR4+-0x40] ;  /* 0xffffc00402047984 */ /* 0x002e680008000c00 */
[----:B------:R-:W2:Y:S04]  /*0210*/  LDS.128 R16, [R2+UR4+-0x30] ;  /* 0xffffd00402107984 */ /* 0x000ea80008000c00 */
[----:B------:R-:W3:Y:S01]  /*0220*/  LDS.128 R8, [R2+UR4+-0x20] ;  /* 0xffffe00402087984 */ /* 0x000ee20008000c00 */
[----:B-1----:R-:W-:-:S03]  /*0230*/  FADD R4, R4, R15 ;  /* 0x0000000f04047221 */ /* 0x002fc60000000000 */
[----:B------:R-:W1:Y:S01]  /*0240*/  LDS.128 R12, [R2+UR4+-0x10] ;  /* 0xfffff004020c7984 */ /* 0x000e620008000c00 */
[----:B------:R-:W-:-:S04]  /*0250*/  FADD R5, R4, R5 ;  /* 0x0000000504057221 */ /* 0x000fc80000000000 */
[----:B------:R-:W-:-:S04]  /*0260*/  FADD R6, R5, R6 ;  /* 0x0000000605067221 */ /* 0x000fc80000000000 */
[----:B------:R-:W-:-:S04]  /*0270*/  FADD R7, R6, R7 ;  /* 0x0000000706077221 */ /* 0x000fc80000000000 */
[----:B--2---:R-:W-:Y:S02]  /*0280*/  FADD R16, R7, R16 ;  /* 0x0000001007107221 */ /* 0x004fe40000000000 */
[----:B------:R-:W2:Y:S02]  /*0290*/  LDS.128 R4, [R2+UR4] ;  /* 0x0000000402047984 */ /* 0x000ea40008000c00 */
[----:B------:R-:W-:-:S04]  /*02a0*/  FADD R17, R16, R17 ;  /* 0x0000001110117221 */ /* 0x000fc80000000000 */
[----:B------:R-:W-:-:S04]  /*02b0*/  FADD R18, R17, R18 ;  /* 0x0000001211127221 */ /* 0x000fc80000000000 */
[----:B------:R-:W-:-:S04]  /*02c0*/  FADD R19, R18, R19 ;  /* 0x0000001312137221 */ /* 0x000fc80000000000 */
[----:B---3--:R-:W-:Y:S02]  /*02d0*/  FADD R8, R19, R8 ;  /* 0x0000000813087221 */ /* 0x008fe40000000000 */
[----:B------:R-:W3:Y:S02]  /*02e0*/  LDS.128 R16, [R2+UR4+0x10] ;  /* 0x0000100402107984 */ /* 0x000ee40008000c00 */
[----:B------:R-:W-:-:S04]  /*02f0*/  FADD R9, R8, R9 ;  /* 0x0000000908097221 */ /* 0x000fc80000000000 */
[----:B------:R-:W-:-:S04]  /*0300*/  FADD R10, R9, R10 ;  /* 0x0000000a090a7221 */ /* 0x000fc80000000000 */
[----:B------:R-:W-:-:S04]  /*0310*/  FADD R11, R10, R11 ;  /* 0x0000000b0a0b7221 */ /* 0x000fc80000000000 */
[----:B-1----:R-:W-:Y:S02]  /*0320*/  FADD R12, R11, R12 ;  /* 0x0000000c0b0c7221 */ /* 0x002fe40000000000 */
[----:B------:R-:W1:Y:S02]  /*0330*/  LDS.128 R8, [R2+UR4+0x20] ;  /* 0x0000200402087984 */ /* 0x000e640008000c00 */
[----:B------:R-:W-:-:S04]  /*0340*/  FADD R13, R12, R13 ;  /* 0x0000000d0c0d7221 */ /* 0x000fc80000000000 */
[----:B------:R-:W-:-:S04]  /*0350*/  FADD R14, R13, R14 ;  /* 0x0000000e0d0e7221 */ /* 0x000fc80000000000 */
[----:B------:R-:W-:-:S04]  /*0360*/  FADD R15, R14, R15 ;  /* 0x0000000f0e0f7221 */ /* 0x000fc80000000000 */
[----:B--2---:R-:W-:Y:S02]  /*0370*/  FADD R4, R15, R4 ;  /* 0x000000040f047221 */ /* 0x004fe40000000000 */
[----:B------:R-:W2:Y:S01]  /*0380*/  LDS.128 R12, [R2+UR4+0x30] ;  /* 0x00003004020c7984 */ /* 0x000ea20008000c00 */
[----:B------:R-:W-:Y:S01]  /*0390*/  UIADD3 UR4, UPT, UPT, UR4, 0x80, URZ ;  /* 0x0000008004047890 */ /* 0x000fe2000fffe0ff */
[----:B------:R-:W-:-:S03]  /*03a0*/  FADD R5, R4, R5 ;  /* 0x0000000504057221 */ /* 0x000fc60000000000 */
[----:B------:R-:W-:Y:S01]  /*03b0*/  UISETP.NE.AND UP0, UPT, UR4, 0x1040, UPT ;  /* 0x000010400400788c */ /* 0x000fe2000bf05270 */
[----:B------:R-:W-:-:S04]  /*03c0*/  FADD R6, R5, R6 ;  /* 0x0000000605067221 */ /* 0x000fc80000000000 */
[----:B------:R-:W-:-:S04]  /*03d0*/  FADD R7, R6, R7 ;  /* 0x0000000706077221 */ /* 0x000fc80000000000 */
[----:B---3--:R-:W-:-:S04]  /*03e0*/  FADD R16, R7, R16 ;  /* 0x0000001007107221 */ /* 0x008fc80000000000 */
[----:B------:R-:W-:-:S04]  /*03f0*/  FADD R17, R16, R17 ;  /* 0x0000001110117221 */ /* 0x000fc80000000000 */
[----:B------:R-:W-:-:S04]  /*0400*/  FADD R18, R17, R18 ;  /* 0x0000001211127221 */ /* 0x000fc80000000000 */
[----:B------:R-:W-:-:S04]  /*0410*/  FADD R19, R18, R19 ;  /* 0x0000001312137221 */ /* 0x000fc80000000000 */
[----:B-1----:R-:W-:-:S04]  /*0420*/  FADD R8, R19, R8 ;  /* 0x0000000813087221 */ /* 0x002fc80000000000 */
[----:B------:R-:W-:-:S04]  /*0430*/  FADD R9, R8, R9 ;  /* 0x0000000908097221 */ /* 0x000fc80000000000 */
[----:B------:R-:W-:-:S04]  /*0440*/  FADD R10, R9, R10 ;  /* 0x0000000a090a7221 */ /* 0x000fc80000000000 */
[----:B------:R-:W-:-:S04]  /*0450*/  FADD R11, R10, R11 ;  /* 0x0000000b0a0b7221 */ /* 0x000fc80000000000 */
[----:B--2---:R-:W-:-:S04]  /*0460*/  FADD R12, R11, R12 ;  /* 0x0000000c0b0c7221 */ /* 0x004fc80000000000 */
[----:B------:R-:W-:-:S04]  /*0470*/  FADD R13, R12, R13 ;  /* 0x0000000d0c0d7221 */ /* 0x000fc80000000000 */
[----:B------:R-:W-:-:S04]  /*0480*/  FADD R14, R13, R14 ;  /* 0x0000000e0d0e7221 */ /* 0x000fc80000000000 */
[----:B------:R-:W-:Y:S01]  /*0490*/  FADD R15, R14, R15 ;  /* 0x0000000f0e0f7221 */ /* 0x000fe20000000000 */
[----:B------:R-:W-:Y:S06]  /*04a0*/  BRA.U UP0, `(.L_x_3) ;  /* 0xfffffffd00547547 */ /* 0x000fec000b83ffff */
[----:B0-----:R-:W0:Y:S02]  /*04b0*/  LDC.64 R2, c[0x0][0x388] ;  /* 0x0000e200ff027b82 */ /* 0x001e240000000a00 */
[----:B0-----:R-:W-:-:S05]  /*04c0*/  IMAD.WIDE.U32 R2, R0, 0x4, R2 ;  /* 0x0000000400027825 */ /* 0x001fca00078e0002 */
[----:B------:R-:W-:Y:S01]  /*04d0*/  STG.E desc[UR6][R2.64], R15 ;  /* 0x0000000f02007986 */ /* 0x000fe2000c101906 */
[----:B------:R-:W-:Y:S05]  /*04e0*/  EXIT ;  /* 0x000000000000794d */ /* 0x000fea0003800000 */
.L_x_4:
[----:B------:R-:W-:-:S00]  /*04f0*/  BRA `(.L_x_4) ;  /* 0xfffffffc00fc7947 */ /* 0x000fc0000383ffff */
[----:B------:R-:W-:-:S00]  /*0500*/  NOP ;  /* 0x0000000000007918 */ /* 0x000fc00000000000 */
[----:B------:R-:W-:-:S00]  /*0510*/  NOP ;  /* 0x0000000000007918 */ /* 0x000fc00000000000 */
[----:B------:R-:W-:-:S00]  /*0520*/  NOP ;  /* 0x0000000000007918 */ /* 0x000fc00000000000 */
[----:B------:R-:W-:-:S00]  /*0530*/  NOP ;  /* 0x0000000000007918 */ /* 0x000fc00000000000 */
[----:B------:R-:W-:-:S00]  /*0540*/  NOP ;  /* 0x0000000000007918 */ /* 0x000fc00000000000 */
[----:B------:R-:W-:-:S00]  /*0550*/  NOP ;  /* 0x0000000000007918 */ /* 0x000fc00000000000 */
[----:B------:R-:W-:-:S00]  /*0560*/  NOP ;  /* 0x0000000000007918 */ /* 0x000fc00000000000 */
[----:B------:R-:W-:-:S00]  /*0570*/  NOP ;  /* 0x0000000000007918 */ /* 0x000fc00000000000 */
.L_x_16:


//--------------------- .text._Z28vectorDotProductHierarchicalPfS_S_i --------------------------
	.section	.text._Z28vectorDotProductHierarchicalPfS_S_i,"ax",@progbits
	.align	128
        .global         _Z28vectorDotProductHierarchicalPfS_S_i
        .type           _Z28vectorDotProductHierarchicalPfS_S_i,@function
        .size           _Z28vectorDotProductHierarchicalPfS_S_i,(.L_x_17 - _Z28vectorDotProductHierarchicalPfS_S_i)
        .other          _Z28vectorDotProductHierarchicalPfS_S_i,@"STO_CUDA_ENTRY STV_DEFAULT"
_Z28vectorDotProductHierarchicalPfS_S_i:
.text._Z28vectorDotProductHierarchicalPfS_S_i:
[----:B------:R-:W-:Y:S01]  /*0000*/  LDC R1, c[0x0][0x37c] ;  /* 0x0000df00ff017b82 */ /* 0x000fe20000000800 */
[----:B------:R-:W0:Y:S01]  /*0010*/  S2R R13, SR_CTAID.X ;  /* 0x00000000000d7919 */ /* 0x000e220000002500 */
[----:B------:R-:W1:Y:S01]  /*0020*/  LDCU UR4, c[0x0][0x360] ;  /* 0x00006c00ff0477ac */ /* 0x000e620008000800 */
[----:B------:R-:W-:Y:S01]  /*0030*/  BSSY.RECONVERGENT B0, `(.L_x_5) ;  /* 0x0000016000007945 */ /* 0x000fe20003800200 */
[----:B------:R-:W-:Y:S01]  /*0040*/  IMAD.MOV.U32 R11, RZ, RZ, RZ ;  /* 0x000000ffff0b7224 */ /* 0x000fe200078e00ff */
[----:B------:R-:W0:Y:S01]  /*0050*/  S2R R12, SR_TID.X ;  /* 0x00000000000c7919 */ /* 0x000e220000002100 */
[----:B------:R-:W2:Y:S01]  /*0060*/  LDCU UR5, c[0x0][0x398] ;  /* 0x00007300ff0577ac */ /* 0x000ea20008000800 */
[----:B------:R-:W3:Y:S01]  /*0070*/  LDCU.64 UR6, c[0x0][0x358] ;  /* 0x00006b00ff0677ac */ /* 0x000ee20008000a00 */
[----:B-1----:R-:W-:Y:S02]  /*0080*/  IMAD.U32 R10, RZ, RZ, UR4 ;  /* 0x00000004ff0a7e24 */ /* 0x002fe4000f8e00ff */
[----:B0-----:R-:W-:-:S05]  /*0090*/  IMAD R0, R13, UR4, R12 ;  /* 0x000000040d007c24 */ /* 0x001fca000f8e020c */
[----:B--2---:R-:W-:-:S13]  /*00a0*/  ISETP.GE.AND P0, PT, R0, UR5, PT ;  /* 0x0000000500007c0c */ /* 0x004fda000bf06270 */
[----:B---3--:R-:W-:Y:S05]  /*00b0*/  @P0 BRA `(.L_x_6) ;  /* 0x0000000000340947 */ /* 0x008fea0003800000 */
[----:B------:R-:W0:Y:S01]  /*00c0*/  LDC.64 R6, c[0x0][0x380] ;  /* 0x0000e000ff067b82 */ /* 0x000e220000000a00 */
[----:B------:R-:W1:Y:S01]  /*00d0*/  LDCU UR4, c[0x0][0x370] ;  /* 0x00006e00ff0477ac */ /* 0x000e620008000800 */
[----:B------:R-:W-:-:S06]  /*00e0*/  HFMA2 R11, -RZ, RZ, 0, 0 ;  /* 0x00000000ff0b7431 */ /* 0x000fcc00000001ff */
[----:B------:R-:W2:Y:S01]  /*00f0*/  LDC.64 R8, c[0x0][0x388] ;  /* 0x0000e200ff087b82 */ /* 0x000ea20000000a00 */
[----:B-1----:R-:W-:-:S07]  /*0100*/  IMAD R15, R10, UR4, RZ ;  /* 0x000000040a0f7c24 */ /* 0x002fce000f8e02ff */
.L_x_7:
[----:B0-----:R-:W-:-:S04]  /*0110*/  IMAD.WIDE R2, R0, 0x4, R6 ;  /* 0x0000000400027825 */ /* 0x001fc800078e0206 */
[----:B--2---:R-:W-:Y:S02]  /*0120*/  IMAD.WIDE R4, R0, 0x4, R8 ;  /* 0x0000000400047825 */ /* 0x004fe400078e0208 */
[----:B------:R-:W2:Y:S04]  /*0130*/  LDG.E R2, desc[UR6][R2.64] ;  /* 0x0000000602027981 */ /* 0x000ea8000c1e1900 */
[----:B------:R-:W2:Y:S01]  /*0140*/  LDG.E R4, desc[UR6][R4.64] ;  /* 0x0000000604047981 */ /* 0x000ea2000c1e1900 */
[----:B------:R-:W-:-:S05]  /*0150*/  IMAD.IADD R0, R15, 0x1, R0 ;  /* 0x000000010f007824 */ /* 0x000fca00078e0200 */
[----:B------:R-:W-:Y:S01]  /*0160*/  ISETP.GE.AND P0, PT, R0, UR5, PT ;  /* 0x0000000500007c0c */ /* 0x000fe2000bf06270 */
[----:B--2---:R-:W-:-:S12]  /*0170*/  FFMA R11, R2, R4, R11 ;  /* 0x00000004020b7223 */ /* 0x004fd8000000000b */
[----:B------:R-:W-:Y:S05]  /*0180*/  @!P0 BRA `(.L_x_7) ;  /* 0xfffffffc00e08947 */ /* 0x000fea000383ffff */
.L_x_6:
[----:B------:R-:W-:Y:S05]  /*0190*/  BSYNC.RECONVERGENT B0 ;  /* 0x0000000000007941 */ /* 0x000fea0003800200 */
.L_x_5:
[----:B------:R-:W0:Y:S01]  /*01a0*/  S2UR UR5, SR_CgaCtaId ;  /* 0x00000000000579c3 */ /* 0x000e220000008800 */
[----:B------:R-:W-:Y:S01]  /*01b0*/  UMOV UR4, 0x400 ;  /* 0x0000040000047882 */ /* 0x000fe20000000000 */
[----:B------:R-:W-:Y:S02]  /*01c0*/  ISETP.GE.U32.AND P1, PT, R10, 0x2, PT ;  /* 0x000000020a00780c */ /* 0x000fe40003f26070 */
[----:B------:R-:W-:Y:S01]  /*01d0*/  ISETP.NE.AND P0, PT, R12, RZ, PT ;  /* 0x000000ff0c00720c */ /* 0x000fe20003f05270 */
[----:B0-----:R-:W-:-:S06]  /*01e0*/  ULEA UR4, UR5, UR4, 0x18 ;  /* 0x0000000405047291 */ /* 0x001fcc000f8ec0ff */
[----:B------:R-:W-:-:S05]  /*01f0*/  LEA R0, R12, UR4, 0x2 ;  /* 0x000000040c007c11 */ /* 0x000fca000f8e10ff */
[----:B------:R0:W-:Y:S01]  /*0200*/  STS [R0], R11 ;  /* 0x0000000b00007388 */ /* 0x0001e20000000800 */
[----:B------:R-:W-:Y:S06]  /*0210*/  BAR.SYNC.DEFER_BLOCKING 0x0 ;  /* 0x0000000000007b1d */ /* 0x000fec0000010000 */
[----:B------:R-:W-:Y:S05]  /*0220*/  @!P1 BRA `(.L_x_8) ;  /* 0x00000000002c9947 */ /* 0x000fea0003800000 */
.L_x_9:
[----:B------:R-:W-:-:S04]  /*0230*/  SHF.R.U32.HI R5, RZ, 0x1, R10 ;  /* 0x00000001ff057819 */ /* 0x000fc8000001160a */
[----:B------:R-:W-:-:S13]  /*0240*/  ISETP.GE.U32.AND P1, PT, R12, R5, PT ;  /* 0x000000050c00720c */ /* 0x000fda0003f26070 */
[----:B------:R-:W-:Y:S01]  /*0250*/  @!P1 LEA R2, R5, R0, 0x2 ;  /* 0x0000000005029211 */ /* 0x000fe200078e10ff */
[----:B------:R-:W-:Y:S05]  /*0260*/  @!P1 LDS R3, [R0] ;  /* 0x0000000000039984 */ /* 0x000fea0000000800 */
[----:B------:R-:W1:Y:S02]  /*0270*/  @!P1 LDS R2, [R2] ;  /* 0x0000000002029984 */ /* 0x000e640000000800 */
[----:B-1----:R-:W-:-:S05]  /*0280*/  @!P1 FADD R3, R2, R3 ;  /* 0x0000000302039221 */ /* 0x002fca0000000000 */
[----:B------:R1:W-:Y:S01]  /*0290*/  @!P1 STS [R0], R3 ;  /* 0x0000000300009388 */ /* 0x0003e20000000800 */
[----:B------:R-:W-:Y:S01]  /*02a0*/  BAR.SYNC.DEFER_BLOCKING 0x0 ;  /* 0x0000000000007b1d */ /* 0x000fe20000010000 */
[----:B------:R-:W-:Y:S02]  /*02b0*/  ISETP.GT.U32.AND P1, PT, R10, 0x3, PT ;  /* 0x000000030a00780c */ /* 0x000fe40003f24070 */
[----:B------:R-:W-:-:S11]  /*02c0*/  MOV R10, R5 ;  /* 0x00000005000a7202 */ /* 0x000fd60000000f00 */
[----:B-1----:R-:W-:Y:S05]  /*02d0*/  @P1 BRA `(.L_x_9) ;  /* 0xfffffffc00d41947 */ /* 0x002fea000383ffff */
.L_x_8:
[----:B------:R-:W-:Y:S05]  /*02e0*/  @P0 EXIT ;  /* 0x000000000000094d */ /* 0x000fea0003800000 */
[----:B------:R-:W1:Y:S01]  /*02f0*/  S2UR UR5, SR_CgaCtaId ;  /* 0x00000000000579c3 */ /* 0x000e620000008800 */
[----:B------:R-:W-:-:S07]  /*0300*/  UMOV UR4, 0x400 ;  /* 0x0000040000047882 */ /* 0x000fce0000000000 */
[----:B------:R-:W2:Y:S01]  /*0310*/  LDC.64 R2, c[0x0][0x390] ;  /* 0x0000e400ff027b82 */ /* 0x000ea20000000a00 */
[----:B-1----:R-:W-:Y:S01]  /*0320*/  ULEA UR4, UR5, UR4, 0x18 ;  /* 0x0000000405047291 */ /* 0x002fe2000f8ec0ff */
[----:B--2---:R-:W-:-:S08]  /*0330*/  IMAD.WIDE.U32 R2, R13, 0x4, R2 ;  /* 0x000000040d027825 */ /* 0x004fd000078e0002 */
[----:B------:R-:W1:Y:S04]  /*0340*/  LDS R5, [UR4] ;  /* 0x00000004ff057984 */ /* 0x000e680008000800 */
[----:B-1----:R-:W-:Y:S01]  /*0350*/  STG.E desc[UR6][R2.64], R5 ;  /* 0x0000000502007986 */ /* 0x002fe2000c101906 */
[----:B------:R-:W-:Y:S05]  /*0360*/  EXIT ;  /* 0x000000000000794d */ /* 0x000fea0003800000 */
.L_x_10:
        /* <DEDUP_REMOVED lines=9> */
.L_x_17:


//--------------------- .text._Z16vectorDotProductPfS_S_i --------------------------
	.section	.text._Z16vectorDotProductPfS_S_i,"ax",@progbits
	.align	128
        .global         _Z16vectorDotProductPfS_S_i
        .type           _Z16vectorDotProductPfS_S_i,@function
        .size           _Z16vectorDotProductPfS_S_i,(.L_x_18 - _Z16vectorDotProductPfS_S_i)
        .other          _Z16vectorDotProductPfS_S_i,@"STO_CUDA_ENTRY STV_DEFAULT"
_Z16vectorDotProductPfS_S_i:
.text._Z16vectorDotProductPfS_S_i:
        /* <DEDUP_REMOVED lines=10> */
[----:B------:R-:W0:Y:S08]  /*00a0*/  LDC.64 R4, c[0x0][0x380] ;  /* 0x0000e000ff047b82 */ /* 0x000e300000000a00 */
[----:B------:R-:W1:Y:S01]  /*00b0*/  LDC.64 R6, c[0x0][0x388] ;  /* 0x0000e200ff067b82 */ /* 0x000e620000000a00 */
[----:B0-----:R-:W-:-:S06]  /*00c0*/  IMAD.WIDE R4, R3, 0x4, R4 ;  /* 0x0000000403047825 */ /* 0x001fcc00078e0204 */
[----:B------:R-:W2:Y:S01]  /*00d0*/  LDG.E R4, desc[UR6][R4.64] ;  /* 0x0000000604047981 */ /* 0x000ea2000c1e1900 */
[----:B-1----:R-:W-:-:S06]  /*00e0*/  IMAD.WIDE R6, R3, 0x4, R6 ;  /* 0x0000000403067825 */ /* 0x002fcc00078e0206 */
[----:B------:R-:W2:Y:S01]  /*00f0*/  LDG.E R7, desc[UR6][R6.64] ;  /* 0x0000000606077981 */ /* 0x000ea2000c1e1900 */
[----:B------:R-:W0:Y:S01]  /*0100*/  S2UR UR5, SR_CgaCtaId ;  /* 0x00000000000579c3 */ /* 0x000e220000008800 */
[----:B------:R-:W-:Y:S02]  /*0110*/  UMOV UR4, 0x400 ;  /* 0x0000040000047882 */ /* 0x000fe40000000000 */
[----:B0-----:R-:W-:-:S06]  /*0120*/  ULEA UR4, UR5, UR4, 0x18 ;  /* 0x0000000405047291 */ /* 0x001fcc000f8ec0ff */
[----:B------:R-:W-:-:S04]  /*0130*/  MOV R2, UR4 ;  /* 0x0000000400027c02 */ /* 0x000fc80008000f00 */
[----:B------:R-:W-:Y:S01]  /*0140*/  LEA R8, R9, R2, 0x2 ;  /* 0x0000000209087211 */ /* 0x000fe200078e10ff */
[----:B--2---:R-:W-:-:S05]  /*0150*/  FMUL R3, R4, R7 ;  /* 0x0000000704037220 */ /* 0x004fca0000400000 */
[----:B------:R1:W-:Y:S01]  /*0160*/  STS [R8], R3 ;  /* 0x0000000308007388 */ /* 0x0003e20000000800 */
[----:B------:R-:W-:Y:S05]  /*0170*/  BRA `(.L_x_13) ;  /* 0x0000000000187947 */ /* 0x000fea0003800000 */
.L_x_12:
[----:B------:R-:W0:Y:S01]  /*0180*/  S2UR UR5, SR_CgaCtaId ;  /* 0x00000000000579c3 */ /* 0x000e220000008800 */
[----:B------:R-:W-:Y:S02]  /*0190*/  UMOV UR4, 0x400 ;  /* 0x0000040000047882 */ /* 0x000fe40000000000 */
[----:B0-----:R-:W-:-:S06]  /*01a0*/  ULEA UR4, UR5, UR4, 0x18 ;  /* 0x0000000405047291 */ /* 0x001fcc000f8ec0ff */
[----:B------:R-:W-:-:S04]  /*01b0*/  MOV R2, UR4 ;  /* 0x0000000400027c02 */ /* 0x000fc80008000f00 */
[----:B------:R-:W-:-:S05]  /*01c0*/  LEA R3, R9, R2, 0x2 ;  /* 0x0000000209037211 */ /* 0x000fca00078e10ff */
[----:B------:R0:W-:Y:S02]  /*01d0*/  STS [R3], RZ ;  /* 0x000000ff03007388 */ /* 0x0001e40000000800 */
.L_x_13:
[----:B------:R-:W-:Y:S05]  /*01e0*/  BSYNC.RECONVERGENT B0 ;  /* 0x0000000000007941 */ /* 0x000fea0003800200 */
.L_x_11:
[----:B------:R-:W-:Y:S01]  /*01f0*/  BAR.SYNC.DEFER_BLOCKING 0x0 ;  /* 0x0000000000007b1d */ /* 0x000fe20000010000 */
[----:B------:R-:W-:-:S13]  /*0200*/  ISETP.NE.AND P0, PT, R9, RZ, PT ;  /* 0x000000ff0900720c */ /* 0x000fda0003f05270 */
[----:B------:R-:W-:Y:S05]  /*0210*/  @P0 EXIT ;  /* 0x000000000000094d */ /* 0x000fea0003800000 */
[----:B------:R-:W-:Y:S01]  /*0220*/  HFMA2 R15, -RZ, RZ, 0, 0 ;  /* 0x00000000ff0f7431 */ /* 0x000fe200000001ff */
[----:B------:R-:W-:-:S06]  /*0230*/  UMOV UR4, 0x40 ;  /* 0x0000004000047882 */ /* 0x000fcc0000000000 */
.L_x_14:
[----:B------:R-:W2:Y:S04]  /*0240*/  LDS.128 R4, [R2+UR4+-0x40] ;  /* 0xffffc00402047984 */ /* 0x000ea80008000c00 */
[----:B------:R-:W3:Y:S04]  /*0250*/  LDS.128 R16, [R2+UR4+-0x30] ;  /* 0xffffd00402107984 */ /* 0x000ee80008000c00 */
[----:B-1----:R-:W1:Y:S01]  /*0260*/  LDS.128 R8, [R2+UR4+-0x20] ;  /* 0xffffe00402087984 */ /* 0x002e620008000c00 */
[----:B--2---:R-:W-:-:S03]  /*0270*/  FADD R4, R4, R15 ;  /* 0x0000000f04047221 */ /* 0x004fc60000000000 */
[----:B------:R-:W2:Y:S01]  /*0280*/  LDS.128 R12, [R2+UR4+-0x10] ;  /* 0xfffff004020c7984 */ /* 0x000ea20008000c00 */
[----:B------:R-:W-:-:S04]  /*0290*/  FADD R5, R4, R5 ;  /* 0x0000000504057221 */ /* 0x000fc80000000000 */
[----:B------:R-:W-:-:S04]  /*02a0*/  FADD R6, R5, R6 ;  /* 0x0000000605067221 */ /* 0x000fc80000000000 */
[----:B------:R-:W-:-:S04]  /*02b0*/  FADD R7, R6, R7 ;  /* 0x0000000706077221 */ /* 0x000fc80000000000 */
[----:B---3--:R-:W-:Y:S02]  /*02c0*/  FADD R16, R7, R16 ;  /* 0x0000001007107221 */ /* 0x008fe40000000000 */
[----:B------:R-:W3:Y:S02]  /*02d0*/  LDS.128 R4, [R2+UR4] ;  /* 0x0000000402047984 */ /* 0x000ee40008000c00 */
        /* <DEDUP_REMOVED lines=9> */
[----:B------:R-:W2:Y:S02]  /*0370*/  LDS.128 R8, [R2+UR4+0x20] ;  /* 0x0000200402087984 */ /* 0x000ea40008000c00 */
[----:B------:R-:W-:-:S04]  /*0380*/  FADD R13, R12, R13 ;  /* 0x0000000d0c0d7221 */ /* 0x000fc80000000000 */
[----:B------:R-:W-:-:S04]  /*0390*/  FADD R14, R13, R14 ;  /* 0x0000000e0d0e7221 */ /* 0x000fc80000000000 */
[----:B------:R-:W-:-:S04]  /*03a0*/  FADD R15, R14, R15 ;  /* 0x0000000f0e0f7221 */ /* 0x000fc80000000000 */
[----:B---3--:R-:W-:Y:S02]  /*03b0*/  FADD R4, R15, R4 ;  /* 0x000000040f047221 */ /* 0x008fe40000000000 */
[----:B------:R-:W3:Y:S01]  /*03c0*/  LDS.128 R12, [R2+UR4+0x30] ;  /* 0x00003004020c7984 */ /* 0x000ee20008000c00 */
[----:B------:R-:W-:Y:S01]  /*03d0*/  UIADD3 UR4, UPT, UPT, UR4, 0x80, URZ ;  /* 0x0000008004047890 */ /* 0x000fe2000fffe0ff */
[----:B------:R-:W-:-:S03]  /*03e0*/  FADD R5, R4, R5 ;  /* 0x0000000504057221 */ /* 0x000fc60000000000 */
[----:B------:R-:W-:Y:S01]  /*03f0*/  UISETP.NE.AND UP0, UPT, UR4, 0x1040, UPT ;  /* 0x000010400400788c */ /* 0x000fe2000bf05270 */
        /* <DEDUP_REMOVED lines=9> */
[----:B------:R-:W-:-:S04]  /*0490*/  FADD R11, R10, R11 ;  /* 0x0000000b0a0b7221 */ /* 0x000fc80000000000 */
[----:B---3--:R-:W-:-:S04]  /*04a0*/  FADD R12, R11, R12 ;  /* 0x0000000c0b0c7221 */ /* 0x008fc80000000000 */
        /* <DEDUP_REMOVED lines=8> */
.L_x_15:
        /* <DEDUP_REMOVED lines=13> */
.L_x_18:


//--------------------- .nv.shared._Z9vectorSumPfS_i --------------------------
	.section	.nv.shared._Z9vectorSumPfS_i,"aw",@nobits
	.sectionflags	@""
	.align	4
.nv.shared._Z9vectorSumPfS_i:
	.zero		5120


//--------------------- .nv.shared.reserved.0     --------------------------
	.section	.nv.shared.reserved.0,"aw",@nobits
	.weak		__nv_reservedSMEM_offset_0_alias
	.size		__nv_reservedSMEM_offset_0_alias, 0, 64
	.other		__nv_reservedSMEM_offset_0_alias,@"STO_CUDA_RESERVED_SHARED STV_DEFAULT"
__nv_reservedSMEM_offset_0_alias:
	.zero		0
	.zero		64


//--------------------- .nv.shared._Z28vectorDotProductHierarchicalPfS_S_i --------------------------
	.section	.nv.shared._Z28vectorDotProductHierarchicalPfS_S_i,"aw",@nobits
	.sectionflags	@""
	.align	4
.nv.shared._Z28vectorDotProductHierarchicalPfS_S_i:
	.zero		5120


//--------------------- .nv.shared._Z16vectorDotProductPfS_S_i --------------------------
	.section	.nv.shared._Z16vectorDotProductPfS_S_i,"aw",@nobits
	.sectionflags	@""
	.align	4
.nv.shared._Z16vectorDotProductPfS_S_i:
	.zero		5120


//--------------------- .nv.constant0._Z9vectorSumPfS_i --------------------------
	.section	.nv.constant0._Z9vectorSumPfS_i,"a",@progbits
	.sectionflags	@""
	.align	4
.nv.constant0._Z9vectorSumPfS_i:
	.zero		916


//--------------------- .nv.constant0._Z28vectorDotProductHierarchicalPfS_S_i --------------------------
	.section	.nv.constant0._Z28vectorDotProductHierarchicalPfS_S_i,"a",@progbits
	.sectionflags	@""
	.align	4
.nv.constant0._Z28vectorDotProductHierarchicalPfS_S_i:
	.zero		924


//--------------------- .nv.constant0._Z16vectorDotProductPfS_S_i --------------------------
	.section	.nv.constant0._Z16vectorDotProductPfS_S_i,"a",@progbits
	.sectionflags	@""
	.align	4
.nv.constant0._Z16vectorDotProductPfS_S_i:
	.zero		924


//--------------------- SYMBOLS --------------------------

	.type		.nv.reservedSmem.offset0,@object
	.size		.nv.reservedSmem.offset0,0x4
	.type		.nv.reservedSmem.cap,@object
	.size		.nv.reservedSmem.cap,0x4
